//
// Generated by NVIDIA NVVM Compiler
//
// Compiler Build ID: CL-36424714
// Cuda compilation tools, release 13.0, V13.0.88
// Based on NVVM 20.0.0
//

.version 9.0
.target sm_100
.address_size 64

	// .globl	_Z14microbenchmarkPjS_

.visible .entry _Z14microbenchmarkPjS_(
	.param .u64 .ptr .align 1 _Z14microbenchmarkPjS__param_0,
	.param .u64 .ptr .align 1 _Z14microbenchmarkPjS__param_1
)
{
	.reg .b32 	%r<2>;
	.reg .b64 	%rd<5>;

	ld.param.u64 	%rd1, [_Z14microbenchmarkPjS__param_0];
	ld.param.u64 	%rd2, [_Z14microbenchmarkPjS__param_1];
	cvta.to.global.u64 	%rd3, %rd1;
	ld.global.u16 	%r1, [%rd3];
	cvta.to.global.u64 	%rd4, %rd2;
	st.global.u32 	[%rd4], %r1;
	ret;

}


// ===== COMPILED SASS (sm_100) =====

	.target	sm_100

	.elftype	@"ET_EXEC"


//--------------------- .note.nv.tkinfo           --------------------------
	.section	.note.nv.tkinfo,"",@"SHT_NOTE"
	.sectionflags	@"SHF_NOTE_NV_TKINFO"
	.tkinfo
        /*0018*/ 	.word	0x00000002
        /*0030*/ 	.string	""
        /*0030*/ 	.string	"ptxas"
        /*0030*/ 	.string	"Cuda compilation tools, release 13.0, V13.0.88"
        /*0030*/ 	.string	"Build cuda_13.0.r13.0/compiler.36424714_0"
        /*0030*/ 	.string	"-arch sm_100 -m 64 "



//--------------------- .note.nv.cuinfo           --------------------------
	.section	.note.nv.cuinfo,"",@"SHT_NOTE"
	.sectionflags	@"SHF_NOTE_NV_CUINFO"
        /*0018*/ 	.short	0x0002
        /*001a*/ 	.short	0x0064
        /*001c*/ 	.short	0x0082
	.zero		2


//--------------------- .nv.info                  --------------------------
	.section	.nv.info,"",@"SHT_CUDA_INFO"
	.align	4


	//----- nvinfo : EIATTR_REGCOUNT
	.align		4
        /*0000*/ 	.byte	0x04, 0x2f
        /*0002*/ 	.short	(.L_1 - .L_0)
	.align		4
.L_0:
        /*0004*/ 	.word	index@(_Z14microbenchmarkPjS_)
        /*0008*/ 	.word	0x00000008


	//----- nvinfo : EIATTR_FRAME_SIZE
	.align		4
.L_1:
        /*000c*/ 	.byte	0x04, 0x11
        /*000e*/ 	.short	(.L_3 - .L_2)
	.align		4
.L_2:
        /*0010*/ 	.word	index@(_Z14microbenchmarkPjS_)
        /*0014*/ 	.word	0x00000000


	//----- nvinfo : EIATTR_MIN_STACK_SIZE
	.align		4
.L_3:
        /*0018*/ 	.byte	0x04, 0x12
        /*001a*/ 	.short	(.L_5 - .L_4)
	.align		4
.L_4:
        /*001c*/ 	.word	index@(_Z14microbenchmarkPjS_)
        /*0020*/ 	.word	0x00000000
.L_5:


//--------------------- .nv.compat                --------------------------
	.section	.nv.compat,"",@"SHT_CUDA_COMPAT_INFO"
	.align	4
        /*0000*/ 	.byte	0x02, 0x09, 0x00, 0x00, 0x02, 0x02, 0x01, 0x00, 0x02, 0x05, 0x05, 0x00, 0x03, 0x07, 0x01, 0x01
        /*0010*/ 	.byte	0x02, 0x03, 0x00, 0x00, 0x02, 0x06, 0x01, 0x00, 0x04, 0x0b, 0x08, 0x00, 0x09, 0x00, 0x00, 0x00
        /*0020*/ 	.byte	0x00, 0x00, 0x00, 0x00


//--------------------- .nv.info._Z14microbenchmarkPjS_ --------------------------
	.section	.nv.info._Z14microbenchmarkPjS_,"",@"SHT_CUDA_INFO"
	.sectionflags	@""
	.align	4


	//----- nvinfo : EIATTR_CUDA_API_VERSION
	.align		4
        /*0000*/ 	.byte	0x04, 0x37
        /*0002*/ 	.short	(.L_7 - .L_6)
.L_6:
        /*0004*/ 	.word	0x00000082


	//----- nvinfo : EIATTR_KPARAM_INFO
	.align		4
.L_7:
        /*0008*/ 	.byte	0x04, 0x17
        /*000a*/ 	.short	(.L_9 - .L_8)
.L_8:
        /*000c*/ 	.word	0x00000000
        /*0010*/ 	.short	0x0001
        /*0012*/ 	.short	0x0008
        /*0014*/ 	.byte	0x00, 0xf5, 0x21, 0x00


	//----- nvinfo : EIATTR_KPARAM_INFO
	.align		4
.L_9:
        /*0018*/ 	.byte	0x04, 0x17
        /*001a*/ 	.short	(.L_11 - .L_10)
.L_10:
        /*001c*/ 	.word	0x00000000
        /*0020*/ 	.short	0x0000
        /*0022*/ 	.short	0x0000
        /*0024*/ 	.byte	0x00, 0xf5, 0x21, 0x00


	//----- nvinfo : EIATTR_SPARSE_MMA_MASK
	.align		4
.L_11:
        /*0028*/ 	.byte	0x03, 0x50
        /*002a*/ 	.short	0x0000


	//----- nvinfo : EIATTR_MAXREG_COUNT
	.align		4
        /*002c*/ 	.byte	0x03, 0x1b
        /*002e*/ 	.short	0x00ff


	//----- nvinfo : EIATTR_MERCURY_ISA_VERSION
	.align		4
        /*0030*/ 	.byte	0x03, 0x5f
        /*0032*/ 	.short	0x0101


	//----- nvinfo : EIATTR_VRC_CTA_INIT_COUNT
	.align		4
        /*0034*/ 	.byte	0x02, 0x4a
	.zero		1
	.zero		1


	//----- nvinfo : EIATTR_EXIT_INSTR_OFFSETS
	.align		4
        /*0038*/ 	.byte	0x04, 0x1c
        /*003a*/ 	.short	(.L_13 - .L_12)


	//   ....[0]....
.L_12:
        /*003c*/ 	.word	0x00000060


	//----- nvinfo : EIATTR_CBANK_PARAM_SIZE
	.align		4
.L_13:
        /*0040*/ 	.byte	0x03, 0x19
        /*0042*/ 	.short	0x0010


	//----- nvinfo : EIATTR_PARAM_CBANK
	.align		4
        /*0044*/ 	.byte	0x04, 0x0a
        /*0046*/ 	.short	(.L_15 - .L_14)
	.align		4
.L_14:
        /*0048*/ 	.word	index@(.nv.constant0._Z14microbenchmarkPjS_)
        /*004c*/ 	.short	0x0380
        /*004e*/ 	.short	0x0010


	//----- nvinfo : EIATTR_SW_WAR
	.align		4
.L_15:
        /*0050*/ 	.byte	0x04, 0x36
        /*0052*/ 	.short	(.L_17 - .L_16)
.L_16:
        /*0054*/ 	.word	0x00000008
.L_17:


//--------------------- .nv.callgraph             --------------------------
	.section	.nv.callgraph,"",@"SHT_CUDA_CALLGRAPH"
	.align	4
	.sectionentsize	8
	.align		4
        /*0000*/ 	.word	0x00000000
	.align		4
        /*0004*/ 	.word	0xffffffff
	.align		4
        /*0008*/ 	.word	0x00000000
	.align		4
        /*000c*/ 	.word	0xfffffffe
	.align		4
        /*0010*/ 	.word	0x00000000
	.align		4
        /*0014*/ 	.word	0xfffffffd
	.align		4
        /*0018*/ 	.word	0x00000000
	.align		4
        /*001c*/ 	.word	0xfffffffc


//--------------------- .text._Z14microbenchmarkPjS_ --------------------------
	.section	.text._Z14microbenchmarkPjS_,"ax",@progbits
	.align	128
        .global         _Z14microbenchmarkPjS_
        .type           _Z14microbenchmarkPjS_,@function
        .size           _Z14microbenchmarkPjS_,(.L_x_1 - _Z14microbenchmarkPjS_)
        .other          _Z14microbenchmarkPjS_,@"STO_CUDA_ENTRY STV_DEFAULT"
_Z14microbenchmarkPjS_:
.text._Z14microbenchmarkPjS_:
[----:B------:R-:W-:Y:S08]  /*0000*/  LDC R1, c[0x0][0x37c] ;  /* 0x0000df00ff017b82 */ /* 0x000ff00000000800 */
[----:B------:R-:W0:Y:S01]  /*0010*/  LDC.64 R2, c[0x0][0x380] ;  /* 0x0000e000ff027b82 */ /* 0x000e220000000a00 */
[----:B------:R-:W0:Y:S02]  /*0020*/  LDCU.64 UR4, c[0x0][0x358] ;  /* 0x00006b00ff0477ac */ /* 0x000e240008000a00 */
[----:B0-----:R-:W2:Y:S05]  /*0030*/  LDG.E.U16 R3, desc[UR4][R2.64] ;  /* 0x0000000402037981 */ /* 0x001eaa000c1e1500 */
[----:B------:R-:W2:Y:S02]  /*0040*/  LDC.64 R4, c[0x0][0x388] ;  /* 0x0000e200ff047b82 */ /* 0x000ea40000000a00 */
[----:B--2---:R-:W-:Y:S01]  /*0050*/  STG.E desc[UR4][R4.64], R3 ;  /* 0x0000000304007986 */ /* 0x004fe2000c101904 */
[----:B------:R-:W-:Y:S05]  /*0060*/  EXIT ;  /* 0x000000000000794d */ /* 0x000fea0003800000 */
.L_x_0:
[----:B------:R-:W-:-:S00]  /*0070*/  BRA `(.L_x_0) ;  /* 0xfffffffc00fc7947 */ /* 0x000fc0000383ffff */
[----:B------:R-:W-:-:S00]  /*0080*/  NOP ;  /* 0x0000000000007918 */ /* 0x000fc00000000000 */
[----:B------:R-:W-:-:S00]  /*0090*/  NOP ;  /* 0x0000000000007918 */ /* 0x000fc00000000000 */
[----:B------:R-:W-:-:S00]  /*00a0*/  NOP ;  /* 0x0000000000007918 */ /* 0x000fc00000000000 */
[----:B------:R-:W-:-:S00]  /*00b0*/  NOP ;  /* 0x0000000000007918 */ /* 0x000fc00000000000 */
[----:B------:R-:W-:-:S00]  /*00c0*/  NOP ;  /* 0x0000000000007918 */ /* 0x000fc00000000000 */
[----:B------:R-:W-:-:S00]  /*00d0*/  NOP ;  /* 0x0000000000007918 */ /* 0x000fc00000000000 */
[----:B------:R-:W-:-:S00]  /*00e0*/  NOP ;  /* 0x0000000000007918 */ /* 0x000fc00000000000 */
[----:B------:R-:W-:-:S00]  /*00f0*/  NOP ;  /* 0x0000000000007918 */ /* 0x000fc00000000000 */
.L_x_1:


//--------------------- .nv.shared.reserved.0     --------------------------
	.section	.nv.shared.reserved.0,"aw",@nobits
	.weak		__nv_reservedSMEM_offset_0_alias
	.size		__nv_reservedSMEM_offset_0_alias, 0, 64
	.other		__nv_reservedSMEM_offset_0_alias,@"STO_CUDA_RESERVED_SHARED STV_DEFAULT"
__nv_reservedSMEM_offset_0_alias:
	.zero		0
	.zero		64


//--------------------- .nv.constant0._Z14microbenchmarkPjS_ --------------------------
	.section	.nv.constant0._Z14microbenchmarkPjS_,"a",@progbits
	.sectionflags	@""
	.align	4
.nv.constant0._Z14microbenchmarkPjS_:
	.zero		912


//--------------------- SYMBOLS --------------------------

	.type		.nv.reservedSmem.offset0,@object
	.size		.nv.reservedSmem.offset0,0x4
